//
// Generated by NVIDIA NVVM Compiler
//
// Compiler Build ID: CL-36424714
// Cuda compilation tools, release 13.0, V13.0.88
// Based on NVVM 20.0.0
//

.version 9.0
.target sm_100
.address_size 64

	// .globl	_Z15histogramKernelPKjPiii
.extern .shared .align 16 .b8 localCounts[];
.extern .shared .align 16 .b8 localOffsets[];

.visible .entry _Z15histogramKernelPKjPiii(
	.param .u64 .ptr .align 1 _Z15histogramKernelPKjPiii_param_0,
	.param .u64 .ptr .align 1 _Z15histogramKernelPKjPiii_param_1,
	.param .u32 _Z15histogramKernelPKjPiii_param_2,
	.param .u32 _Z15histogramKernelPKjPiii_param_3
)
{
	.reg .pred 	%p<5>;
	.reg .b32 	%r<20>;
	.reg .b64 	%rd<9>;

	ld.param.u64 	%rd1, [_Z15histogramKernelPKjPiii_param_0];
	ld.param.u64 	%rd2, [_Z15histogramKernelPKjPiii_param_1];
	ld.param.u32 	%r5, [_Z15histogramKernelPKjPiii_param_2];
	ld.param.u32 	%r6, [_Z15histogramKernelPKjPiii_param_3];
	mov.u32 	%r1, %tid.x;
	setp.gt.u32 	%p1, %r1, 15;
	shl.b32 	%r7, %r1, 2;
	mov.u32 	%r8, localCounts;
	add.s32 	%r2, %r8, %r7;
	@%p1 bra 	$L__BB0_2;
	mov.b32 	%r9, 0;
	st.shared.u32 	[%r2], %r9;
$L__BB0_2:
	bar.sync 	0;
	mov.u32 	%r10, %ctaid.x;
	mov.u32 	%r11, %ntid.x;
	mad.lo.s32 	%r3, %r10, %r11, %r1;
	setp.ge.s32 	%p2, %r3, %r5;
	@%p2 bra 	$L__BB0_4;
	cvta.to.global.u64 	%rd3, %rd1;
	mul.wide.s32 	%rd4, %r3, 4;
	add.s64 	%rd5, %rd3, %rd4;
	ld.global.u32 	%r12, [%rd5];
	shr.u32 	%r13, %r12, %r6;
	shl.b32 	%r14, %r13, 2;
	and.b32  	%r15, %r14, 60;
	add.s32 	%r17, %r8, %r15;
	atom.shared.add.u32 	%r18, [%r17], 1;
$L__BB0_4:
	setp.gt.u32 	%p3, %r1, 15;
	bar.sync 	0;
	@%p3 bra 	$L__BB0_7;
	ld.shared.u32 	%r4, [%r2];
	setp.lt.s32 	%p4, %r4, 1;
	@%p4 bra 	$L__BB0_7;
	cvta.to.global.u64 	%rd6, %rd2;
	mul.wide.u32 	%rd7, %r1, 4;
	add.s64 	%rd8, %rd6, %rd7;
	atom.global.add.u32 	%r19, [%rd8], %r4;
$L__BB0_7:
	ret;

}
	// .globl	_Z20computeOffsetsKernelPiS_i
.visible .entry _Z20computeOffsetsKernelPiS_i(
	.param .u64 .ptr .align 1 _Z20computeOffsetsKernelPiS_i_param_0,
	.param .u64 .ptr .align 1 _Z20computeOffsetsKernelPiS_i_param_1,
	.param .u32 _Z20computeOffsetsKernelPiS_i_param_2
)
{
	.reg .pred 	%p<8>;
	.reg .b32 	%r<55>;
	.reg .b64 	%rd<14>;

	ld.param.u64 	%rd6, [_Z20computeOffsetsKernelPiS_i_param_0];
	ld.param.u64 	%rd5, [_Z20computeOffsetsKernelPiS_i_param_1];
	cvta.to.global.u64 	%rd1, %rd6;
	mov.u32 	%r1, %tid.x;
	setp.gt.u32 	%p1, %r1, 15;
	@%p1 bra 	$L__BB1_11;
	setp.eq.s32 	%p2, %r1, 0;
	mov.b32 	%r54, 0;
	@%p2 bra 	$L__BB1_10;
	and.b32  	%r2, %r1, 7;
	setp.lt.u32 	%p3, %r1, 8;
	mov.b32 	%r54, 0;
	mov.u32 	%r50, %r54;
	@%p3 bra 	$L__BB1_4;
	ld.global.u32 	%r23, [%rd1];
	ld.global.u32 	%r24, [%rd1+4];
	add.s32 	%r25, %r24, %r23;
	ld.global.u32 	%r26, [%rd1+8];
	add.s32 	%r27, %r26, %r25;
	ld.global.u32 	%r28, [%rd1+12];
	add.s32 	%r29, %r28, %r27;
	ld.global.u32 	%r30, [%rd1+16];
	add.s32 	%r31, %r30, %r29;
	ld.global.u32 	%r32, [%rd1+20];
	add.s32 	%r33, %r32, %r31;
	ld.global.u32 	%r34, [%rd1+24];
	add.s32 	%r35, %r34, %r33;
	ld.global.u32 	%r36, [%rd1+28];
	add.s32 	%r54, %r36, %r35;
	mov.b32 	%r50, 8;
$L__BB1_4:
	setp.eq.s32 	%p4, %r2, 0;
	@%p4 bra 	$L__BB1_10;
	and.b32  	%r7, %r1, 3;
	setp.lt.u32 	%p5, %r2, 4;
	@%p5 bra 	$L__BB1_7;
	mul.wide.u32 	%rd7, %r50, 4;
	add.s64 	%rd8, %rd1, %rd7;
	ld.global.u32 	%r38, [%rd8];
	add.s32 	%r39, %r38, %r54;
	ld.global.u32 	%r40, [%rd8+4];
	add.s32 	%r41, %r40, %r39;
	ld.global.u32 	%r42, [%rd8+8];
	add.s32 	%r43, %r42, %r41;
	ld.global.u32 	%r44, [%rd8+12];
	add.s32 	%r54, %r44, %r43;
	add.s32 	%r50, %r50, 4;
$L__BB1_7:
	setp.eq.s32 	%p6, %r7, 0;
	@%p6 bra 	$L__BB1_10;
	mul.wide.u32 	%rd9, %r50, 4;
	add.s64 	%rd13, %rd1, %rd9;
	neg.s32 	%r52, %r7;
$L__BB1_9:
	.pragma "nounroll";
	ld.global.u32 	%r45, [%rd13];
	add.s32 	%r54, %r45, %r54;
	add.s64 	%rd13, %rd13, 4;
	add.s32 	%r52, %r52, 1;
	setp.ne.s32 	%p7, %r52, 0;
	@%p7 bra 	$L__BB1_9;
$L__BB1_10:
	cvta.to.global.u64 	%rd10, %rd5;
	mul.wide.u32 	%rd11, %r1, 4;
	add.s64 	%rd12, %rd10, %rd11;
	st.global.u32 	[%rd12], %r54;
$L__BB1_11:
	ret;

}
	// .globl	_Z13scatterKernelPKjPjPiii
.visible .entry _Z13scatterKernelPKjPjPiii(
	.param .u64 .ptr .align 1 _Z13scatterKernelPKjPjPiii_param_0,
	.param .u64 .ptr .align 1 _Z13scatterKernelPKjPjPiii_param_1,
	.param .u64 .ptr .align 1 _Z13scatterKernelPKjPjPiii_param_2,
	.param .u32 _Z13scatterKernelPKjPjPiii_param_3,
	.param .u32 _Z13scatterKernelPKjPjPiii_param_4
)
{
	.reg .pred 	%p<3>;
	.reg .b32 	%r<18>;
	.reg .b64 	%rd<13>;

	ld.param.u64 	%rd1, [_Z13scatterKernelPKjPjPiii_param_0];
	ld.param.u64 	%rd2, [_Z13scatterKernelPKjPjPiii_param_1];
	ld.param.u64 	%rd3, [_Z13scatterKernelPKjPjPiii_param_2];
	ld.param.u32 	%r3, [_Z13scatterKernelPKjPjPiii_param_3];
	ld.param.u32 	%r4, [_Z13scatterKernelPKjPjPiii_param_4];
	mov.u32 	%r1, %tid.x;
	setp.gt.u32 	%p1, %r1, 15;
	@%p1 bra 	$L__BB2_2;
	cvta.to.global.u64 	%rd4, %rd3;
	mul.wide.u32 	%rd5, %r1, 4;
	add.s64 	%rd6, %rd4, %rd5;
	ld.global.u32 	%r5, [%rd6];
	shl.b32 	%r6, %r1, 2;
	mov.u32 	%r7, localOffsets;
	add.s32 	%r8, %r7, %r6;
	st.shared.u32 	[%r8], %r5;
$L__BB2_2:
	bar.sync 	0;
	mov.u32 	%r9, %ctaid.x;
	mov.u32 	%r10, %ntid.x;
	mad.lo.s32 	%r2, %r9, %r10, %r1;
	setp.ge.s32 	%p2, %r2, %r3;
	@%p2 bra 	$L__BB2_4;
	cvta.to.global.u64 	%rd7, %rd1;
	mul.wide.s32 	%rd8, %r2, 4;
	add.s64 	%rd9, %rd7, %rd8;
	ld.global.u32 	%r11, [%rd9];
	shr.u32 	%r12, %r11, %r4;
	shl.b32 	%r13, %r12, 2;
	and.b32  	%r14, %r13, 60;
	mov.u32 	%r15, localOffsets;
	add.s32 	%r16, %r15, %r14;
	atom.shared.add.u32 	%r17, [%r16], 1;
	cvta.to.global.u64 	%rd10, %rd2;
	mul.wide.s32 	%rd11, %r17, 4;
	add.s64 	%rd12, %rd10, %rd11;
	st.global.u32 	[%rd12], %r11;
$L__BB2_4:
	ret;

}


// ===== COMPILED SASS (sm_100) =====

	.target	sm_100

	.elftype	@"ET_EXEC"


//--------------------- .note.nv.tkinfo           --------------------------
	.section	.note.nv.tkinfo,"",@"SHT_NOTE"
	.sectionflags	@"SHF_NOTE_NV_TKINFO"
	.tkinfo
        /*0018*/ 	.word	0x00000002
        /*0030*/ 	.string	""
        /*0030*/ 	.string	"ptxas"
        /*0030*/ 	.string	"Cuda compilation tools, release 13.0, V13.0.88"
        /*0030*/ 	.string	"Build cuda_13.0.r13.0/compiler.36424714_0"
        /*0030*/ 	.string	"-arch sm_100 -m 64 "



//--------------------- .note.nv.cuinfo           --------------------------
	.section	.note.nv.cuinfo,"",@"SHT_NOTE"
	.sectionflags	@"SHF_NOTE_NV_CUINFO"
        /*0018*/ 	.short	0x0002
        /*001a*/ 	.short	0x0064
        /*001c*/ 	.short	0x0082
	.zero		2


//--------------------- .nv.info                  --------------------------
	.section	.nv.info,"",@"SHT_CUDA_INFO"
	.align	4


	//----- nvinfo : EIATTR_REGCOUNT
	.align		4
        /*0000*/ 	.byte	0x04, 0x2f
        /*0002*/ 	.short	(.L_1 - .L_0)
	.align		4
.L_0:
        /*0004*/ 	.word	index@(_Z15histogramKernelPKjPiii)
        /*0008*/ 	.word	0x0000000a


	//----- nvinfo : EIATTR_FRAME_SIZE
	.align		4
.L_1:
        /*000c*/ 	.byte	0x04, 0x11
        /*000e*/ 	.short	(.L_3 - .L_2)
	.align		4
.L_2:
        /*0010*/ 	.word	index@(_Z15histogramKernelPKjPiii)
        /*0014*/ 	.word	0x00000000


	//----- nvinfo : EIATTR_REGCOUNT
	.align		4
.L_3:
        /*0018*/ 	.byte	0x04, 0x2f
        /*001a*/ 	.short	(.L_5 - .L_4)
	.align		4
.L_4:
        /*001c*/ 	.word	index@(_Z20computeOffsetsKernelPiS_i)
        /*0020*/ 	.word	0x0000000f


	//----- nvinfo : EIATTR_FRAME_SIZE
	.align		4
.L_5:
        /*0024*/ 	.byte	0x04, 0x11
        /*0026*/ 	.short	(.L_7 - .L_6)
	.align		4
.L_6:
        /*0028*/ 	.word	index@(_Z20computeOffsetsKernelPiS_i)
        /*002c*/ 	.word	0x00000000


	//----- nvinfo : EIATTR_REGCOUNT
	.align		4
.L_7:
        /*0030*/ 	.byte	0x04, 0x2f
        /*0032*/ 	.short	(.L_9 - .L_8)
	.align		4
.L_8:
        /*0034*/ 	.word	index@(_Z13scatterKernelPKjPjPiii)
        /*0038*/ 	.word	0x0000000c


	//----- nvinfo : EIATTR_FRAME_SIZE
	.align		4
.L_9:
        /*003c*/ 	.byte	0x04, 0x11
        /*003e*/ 	.short	(.L_11 - .L_10)
	.align		4
.L_10:
        /*0040*/ 	.word	index@(_Z13scatterKernelPKjPjPiii)
        /*0044*/ 	.word	0x00000000


	//----- nvinfo : EIATTR_MIN_STACK_SIZE
	.align		4
.L_11:
        /*0048*/ 	.byte	0x04, 0x12
        /*004a*/ 	.short	(.L_13 - .L_12)
	.align		4
.L_12:
        /*004c*/ 	.word	index@(_Z13scatterKernelPKjPjPiii)
        /*0050*/ 	.word	0x00000000


	//----- nvinfo : EIATTR_MIN_STACK_SIZE
	.align		4
.L_13:
        /*0054*/ 	.byte	0x04, 0x12
        /*0056*/ 	.short	(.L_15 - .L_14)
	.align		4
.L_14:
        /*0058*/ 	.word	index@(_Z20computeOffsetsKernelPiS_i)
        /*005c*/ 	.word	0x00000000


	//----- nvinfo : EIATTR_MIN_STACK_SIZE
	.align		4
.L_15:
        /*0060*/ 	.byte	0x04, 0x12
        /*0062*/ 	.short	(.L_17 - .L_16)
	.align		4
.L_16:
        /*0064*/ 	.word	index@(_Z15histogramKernelPKjPiii)
        /*0068*/ 	.word	0x00000000
.L_17:


//--------------------- .nv.compat                --------------------------
	.section	.nv.compat,"",@"SHT_CUDA_COMPAT_INFO"
	.align	4
        /*0000*/ 	.byte	0x02, 0x09, 0x00, 0x00, 0x02, 0x02, 0x01, 0x00, 0x02, 0x05, 0x05, 0x00, 0x03, 0x07, 0x01, 0x01
        /*0010*/ 	.byte	0x02, 0x03, 0x00, 0x00, 0x02, 0x06, 0x01, 0x00, 0x04, 0x0b, 0x08, 0x00, 0x09, 0x00, 0x00, 0x00
        /*0020*/ 	.byte	0x00, 0x00, 0x00, 0x00


//--------------------- .nv.info._Z13scatterKernelPKjPjPiii --------------------------
	.section	.nv.info._Z13scatterKernelPKjPjPiii,"",@"SHT_CUDA_INFO"
	.sectionflags	@""
	.align	4


	//----- nvinfo : EIATTR_CUDA_API_VERSION
	.align		4
        /*0000*/ 	.byte	0x04, 0x37
        /*0002*/ 	.short	(.L_19 - .L_18)
.L_18:
        /*0004*/ 	.word	0x00000082


	//----- nvinfo : EIATTR_KPARAM_INFO
	.align		4
.L_19:
        /*0008*/ 	.byte	0x04, 0x17
        /*000a*/ 	.short	(.L_21 - .L_20)
.L_20:
        /*000c*/ 	.word	0x00000000
        /*0010*/ 	.short	0x0004
        /*0012*/ 	.short	0x001c
        /*0014*/ 	.byte	0x00, 0xf0, 0x11, 0x00


	//----- nvinfo : EIATTR_KPARAM_INFO
	.align		4
.L_21:
        /*0018*/ 	.byte	0x04, 0x17
        /*001a*/ 	.short	(.L_23 - .L_22)
.L_22:
        /*001c*/ 	.word	0x00000000
        /*0020*/ 	.short	0x0003
        /*0022*/ 	.short	0x0018
        /*0024*/ 	.byte	0x00, 0xf0, 0x11, 0x00


	//----- nvinfo : EIATTR_KPARAM_INFO
	.align		4
.L_23:
        /*0028*/ 	.byte	0x04, 0x17
        /*002a*/ 	.short	(.L_25 - .L_24)
.L_24:
        /*002c*/ 	.word	0x00000000
        /*0030*/ 	.short	0x0002
        /*0032*/ 	.short	0x0010
        /*0034*/ 	.byte	0x00, 0xf5, 0x21, 0x00


	//----- nvinfo : EIATTR_KPARAM_INFO
	.align		4
.L_25:
        /*0038*/ 	.byte	0x04, 0x17
        /*003a*/ 	.short	(.L_27 - .L_26)
.L_26:
        /*003c*/ 	.word	0x00000000
        /*0040*/ 	.short	0x0001
        /*0042*/ 	.short	0x0008
        /*0044*/ 	.byte	0x00, 0xf5, 0x21, 0x00


	//----- nvinfo : EIATTR_KPARAM_INFO
	.align		4
.L_27:
        /*0048*/ 	.byte	0x04, 0x17
        /*004a*/ 	.short	(.L_29 - .L_28)
.L_28:
        /*004c*/ 	.word	0x00000000
        /*0050*/ 	.short	0x0000
        /*0052*/ 	.short	0x0000
        /*0054*/ 	.byte	0x00, 0xf5, 0x21, 0x00


	//----- nvinfo : EIATTR_SPARSE_MMA_MASK
	.align		4
.L_29:
        /*0058*/ 	.byte	0x03, 0x50
        /*005a*/ 	.short	0x0000


	//----- nvinfo : EIATTR_MAXREG_COUNT
	.align		4
        /*005c*/ 	.byte	0x03, 0x1b
        /*005e*/ 	.short	0x00ff


	//----- nvinfo : EIATTR_NUM_BARRIERS
	.align		4
        /*0060*/ 	.byte	0x02, 0x4c
        /*0062*/ 	.byte	0x01
	.zero		1


	//----- nvinfo : EIATTR_MERCURY_ISA_VERSION
	.align		4
        /*0064*/ 	.byte	0x03, 0x5f
        /*0066*/ 	.short	0x0101


	//----- nvinfo : EIATTR_VRC_CTA_INIT_COUNT
	.align		4
        /*0068*/ 	.byte	0x02, 0x4a
	.zero		1
	.zero		1


	//----- nvinfo : EIATTR_EXIT_INSTR_OFFSETS
	.align		4
        /*006c*/ 	.byte	0x04, 0x1c
        /*006e*/ 	.short	(.L_31 - .L_30)


	//   ....[0]....
.L_30:
        /*0070*/ 	.word	0x00000120


	//   ....[1]....
        /*0074*/ 	.word	0x00000220


	//----- nvinfo : EIATTR_CBANK_PARAM_SIZE
	.align		4
.L_31:
        /*0078*/ 	.byte	0x03, 0x19
        /*007a*/ 	.short	0x0020


	//----- nvinfo : EIATTR_PARAM_CBANK
	.align		4
        /*007c*/ 	.byte	0x04, 0x0a
        /*007e*/ 	.short	(.L_33 - .L_32)
	.align		4
.L_32:
        /*0080*/ 	.word	index@(.nv.constant0._Z13scatterKernelPKjPjPiii)
        /*0084*/ 	.short	0x0380
        /*0086*/ 	.short	0x0020


	//----- nvinfo : EIATTR_SW_WAR
	.align		4
.L_33:
        /*0088*/ 	.byte	0x04, 0x36
        /*008a*/ 	.short	(.L_35 - .L_34)
.L_34:
        /*008c*/ 	.word	0x00000008
.L_35:


//--------------------- .nv.info._Z20computeOffsetsKernelPiS_i --------------------------
	.section	.nv.info._Z20computeOffsetsKernelPiS_i,"",@"SHT_CUDA_INFO"
	.sectionflags	@""
	.align	4


	//----- nvinfo : EIATTR_CUDA_API_VERSION
	.align		4
        /*0000*/ 	.byte	0x04, 0x37
        /*0002*/ 	.short	(.L_37 - .L_36)
.L_36:
        /*0004*/ 	.word	0x00000082


	//----- nvinfo : EIATTR_KPARAM_INFO
	.align		4
.L_37:
        /*0008*/ 	.byte	0x04, 0x17
        /*000a*/ 	.short	(.L_39 - .L_38)
.L_38:
        /*000c*/ 	.word	0x00000000
        /*0010*/ 	.short	0x0002
        /*0012*/ 	.short	0x0010
        /*0014*/ 	.byte	0x00, 0xf0, 0x11, 0x00


	//----- nvinfo : EIATTR_KPARAM_INFO
	.align		4
.L_39:
        /*0018*/ 	.byte	0x04, 0x17
        /*001a*/ 	.short	(.L_41 - .L_40)
.L_40:
        /*001c*/ 	.word	0x00000000
        /*0020*/ 	.short	0x0001
        /*0022*/ 	.short	0x0008
        /*0024*/ 	.byte	0x00, 0xf5, 0x21, 0x00


	//----- nvinfo : EIATTR_KPARAM_INFO
	.align		4
.L_41:
        /*0028*/ 	.byte	0x04, 0x17
        /*002a*/ 	.short	(.L_43 - .L_42)
.L_42:
        /*002c*/ 	.word	0x00000000
        /*0030*/ 	.short	0x0000
        /*0032*/ 	.short	0x0000
        /*0034*/ 	.byte	0x00, 0xf5, 0x21, 0x00


	//----- nvinfo : EIATTR_SPARSE_MMA_MASK
	.align		4
.L_43:
        /*0038*/ 	.byte	0x03, 0x50
        /*003a*/ 	.short	0x0000


	//----- nvinfo : EIATTR_MAXREG_COUNT
	.align		4
        /*003c*/ 	.byte	0x03, 0x1b
        /*003e*/ 	.short	0x00ff


	//----- nvinfo : EIATTR_MERCURY_ISA_VERSION
	.align		4
        /*0040*/ 	.byte	0x03, 0x5f
        /*0042*/ 	.short	0x0101


	//----- nvinfo : EIATTR_VRC_CTA_INIT_COUNT
	.align		4
        /*0044*/ 	.byte	0x02, 0x4a
	.zero		1
	.zero		1


	//----- nvinfo : EIATTR_EXIT_INSTR_OFFSETS
	.align		4
        /*0048*/ 	.byte	0x04, 0x1c
        /*004a*/ 	.short	(.L_45 - .L_44)


	//   ....[0]....
.L_44:
        /*004c*/ 	.word	0x00000030


	//   ....[1]....
        /*0050*/ 	.word	0x000003d0


	//----- nvinfo : EIATTR_CRS_STACK_SIZE
	.align		4
.L_45:
        /*0054*/ 	.byte	0x04, 0x1e
        /*0056*/ 	.short	(.L_47 - .L_46)
.L_46:
        /*0058*/ 	.word	0x00000000


	//----- nvinfo : EIATTR_CBANK_PARAM_SIZE
	.align		4
.L_47:
        /*005c*/ 	.byte	0x03, 0x19
        /*005e*/ 	.short	0x0014


	//----- nvinfo : EIATTR_PARAM_CBANK
	.align		4
        /*0060*/ 	.byte	0x04, 0x0a
        /*0062*/ 	.short	(.L_49 - .L_48)
	.align		4
.L_48:
        /*0064*/ 	.word	index@(.nv.constant0._Z20computeOffsetsKernelPiS_i)
        /*0068*/ 	.short	0x0380
        /*006a*/ 	.short	0x0014


	//----- nvinfo : EIATTR_SW_WAR
	.align		4
.L_49:
        /*006c*/ 	.byte	0x04, 0x36
        /*006e*/ 	.short	(.L_51 - .L_50)
.L_50:
        /*0070*/ 	.word	0x00000008
.L_51:


//--------------------- .nv.info._Z15histogramKernelPKjPiii --------------------------
	.section	.nv.info._Z15histogramKernelPKjPiii,"",@"SHT_CUDA_INFO"
	.sectionflags	@""
	.align	4


	//----- nvinfo : EIATTR_CUDA_API_VERSION
	.align		4
        /*0000*/ 	.byte	0x04, 0x37
        /*0002*/ 	.short	(.L_53 - .L_52)
.L_52:
        /*0004*/ 	.word	0x00000082


	//----- nvinfo : EIATTR_KPARAM_INFO
	.align		4
.L_53:
        /*0008*/ 	.byte	0x04, 0x17
        /*000a*/ 	.short	(.L_55 - .L_54)
.L_54:
        /*000c*/ 	.word	0x00000000
        /*0010*/ 	.short	0x0003
        /*0012*/ 	.short	0x0014
        /*0014*/ 	.byte	0x00, 0xf0, 0x11, 0x00


	//----- nvinfo : EIATTR_KPARAM_INFO
	.align		4
.L_55:
        /*0018*/ 	.byte	0x04, 0x17
        /*001a*/ 	.short	(.L_57 - .L_56)
.L_56:
        /*001c*/ 	.word	0x00000000
        /*0020*/ 	.short	0x0002
        /*0022*/ 	.short	0x0010
        /*0024*/ 	.byte	0x00, 0xf0, 0x11, 0x00


	//----- nvinfo : EIATTR_KPARAM_INFO
	.align		4
.L_57:
        /*0028*/ 	.byte	0x04, 0x17
        /*002a*/ 	.short	(.L_59 - .L_58)
.L_58:
        /*002c*/ 	.word	0x00000000
        /*0030*/ 	.short	0x0001
        /*0032*/ 	.short	0x0008
        /*0034*/ 	.byte	0x00, 0xf5, 0x21, 0x00


	//----- nvinfo : EIATTR_KPARAM_INFO
	.align		4
.L_59:
        /*0038*/ 	.byte	0x04, 0x17
        /*003a*/ 	.short	(.L_61 - .L_60)
.L_60:
        /*003c*/ 	.word	0x00000000
        /*0040*/ 	.short	0x0000
        /*0042*/ 	.short	0x0000
        /*0044*/ 	.byte	0x00, 0xf5, 0x21, 0x00


	//----- nvinfo : EIATTR_SPARSE_MMA_MASK
	.align		4
.L_61:
        /*0048*/ 	.byte	0x03, 0x50
        /*004a*/ 	.short	0x0000


	//----- nvinfo : EIATTR_MAXREG_COUNT
	.align		4
        /*004c*/ 	.byte	0x03, 0x1b
        /*004e*/ 	.short	0x00ff


	//----- nvinfo : EIATTR_NUM_BARRIERS
	.align		4
        /*0050*/ 	.byte	0x02, 0x4c
        /*0052*/ 	.byte	0x01
	.zero		1


	//----- nvinfo : EIATTR_MERCURY_ISA_VERSION
	.align		4
        /*0054*/ 	.byte	0x03, 0x5f
        /*0056*/ 	.short	0x0101


	//----- nvinfo : EIATTR_VRC_CTA_INIT_COUNT
	.align		4
        /*0058*/ 	.byte	0x02, 0x4a
	.zero		1
	.zero		1


	//----- nvinfo : EIATTR_EXIT_INSTR_OFFSETS
	.align		4
        /*005c*/ 	.byte	0x04, 0x1c
        /*005e*/ 	.short	(.L_63 - .L_62)


	//   ....[0]....
.L_62:
        /*0060*/ 	.word	0x000001b0


	//   ....[1]....
        /*0064*/ 	.word	0x000001e0


	//   ....[2]....
        /*0068*/ 	.word	0x00000220


	//----- nvinfo : EIATTR_CRS_STACK_SIZE
	.align		4
.L_63:
        /*006c*/ 	.byte	0x04, 0x1e
        /*006e*/ 	.short	(.L_65 - .L_64)
.L_64:
        /*0070*/ 	.word	0x00000000


	//----- nvinfo : EIATTR_CBANK_PARAM_SIZE
	.align		4
.L_65:
        /*0074*/ 	.byte	0x03, 0x19
        /*0076*/ 	.short	0x0018


	//----- nvinfo : EIATTR_PARAM_CBANK
	.align		4
        /*0078*/ 	.byte	0x04, 0x0a
        /*007a*/ 	.short	(.L_67 - .L_66)
	.align		4
.L_66:
        /*007c*/ 	.word	index@(.nv.constant0._Z15histogramKernelPKjPiii)
        /*0080*/ 	.short	0x0380
        /*0082*/ 	.short	0x0018


	//----- nvinfo : EIATTR_SW_WAR
	.align		4
.L_67:
        /*0084*/ 	.byte	0x04, 0x36
        /*0086*/ 	.short	(.L_69 - .L_68)
.L_68:
        /*0088*/ 	.word	0x00000008
.L_69:


//--------------------- .nv.callgraph             --------------------------
	.section	.nv.callgraph,"",@"SHT_CUDA_CALLGRAPH"
	.align	4
	.sectionentsize	8
	.align		4
        /*0000*/ 	.word	0x00000000
	.align		4
        /*0004*/ 	.word	0xffffffff
	.align		4
        /*0008*/ 	.word	0x00000000
	.align		4
        /*000c*/ 	.word	0xfffffffe
	.align		4
        /*0010*/ 	.word	0x00000000
	.align		4
        /*0014*/ 	.word	0xfffffffd
	.align		4
        /*0018*/ 	.word	0x00000000
	.align		4
        /*001c*/ 	.word	0xfffffffc


//--------------------- .text._Z13scatterKernelPKjPjPiii --------------------------
	.section	.text._Z13scatterKernelPKjPjPiii,"ax",@progbits
	.align	128
        .global         _Z13scatterKernelPKjPjPiii
        .type           _Z13scatterKernelPKjPjPiii,@function
        .size           _Z13scatterKernelPKjPjPiii,(.L_x_10 - _Z13scatterKernelPKjPjPiii)
        .other          _Z13scatterKernelPKjPjPiii,@"STO_CUDA_ENTRY STV_DEFAULT"
_Z13scatterKernelPKjPjPiii:
.text._Z13scatterKernelPKjPjPiii:
[----:B------:R-:W-:Y:S01]  /*0000*/  LDC R1, c[0x0][0x37c] ;  /* 0x0000df00ff017b82 */ /* 0x000fe20000000800 */
[----:B------:R-:W0:Y:S01]  /*0010*/  S2R R9, SR_TID.X ;  /* 0x0000000000097919 */ /* 0x000e220000002100 */
[----:B------:R-:W1:Y:S06]  /*0020*/  LDCU.64 UR6, c[0x0][0x358] ;  /* 0x00006b00ff0677ac */ /* 0x000e6c0008000a00 */
[----:B------:R-:W2:Y:S01]  /*0030*/  S2UR UR4, SR_CTAID.X ;  /* 0x00000000000479c3 */ /* 0x000ea20000002500 */
[----:B------:R-:W3:Y:S01]  /*0040*/  LDCU UR5, c[0x0][0x398] ;  /* 0x00007300ff0577ac */ /* 0x000ee20008000800 */
[----:B0-----:R-:W-:-:S13]  /*0050*/  ISETP.GT.U32.AND P0, PT, R9, 0xf, PT ;  /* 0x0000000f0900780c */ /* 0x001fda0003f04070 */
[----:B------:R-:W0:Y:S02]  /*0060*/  @!P0 LDC.64 R2, c[0x0][0x390] ;  /* 0x0000e400ff028b82 */ /* 0x000e240000000a00 */
[----:B0-----:R-:W-:-:S06]  /*0070*/  @!P0 IMAD.WIDE.U32 R2, R9, 0x4, R2 ;  /* 0x0000000409028825 */ /* 0x001fcc00078e0002 */
[----:B-1----:R-:W4:Y:S01]  /*0080*/  @!P0 LDG.E R2, desc[UR6][R2.64] ;  /* 0x0000000602028981 */ /* 0x002f22000c1e1900 */
[----:B------:R-:W2:Y:S01]  /*0090*/  LDC R4, c[0x0][0x360] ;  /* 0x0000d800ff047b82 */ /* 0x000ea20000000800 */
[----:B------:R-:W-:Y:S01]  /*00a0*/  @!P0 MOV R0, 0x400 ;  /* 0x0000040000008802 */ /* 0x000fe20000000f00 */
[----:B------:R-:W0:Y:S01]  /*00b0*/  @!P0 S2R R5, SR_CgaCtaId ;  /* 0x0000000000058919 */ /* 0x000e220000008800 */
[----:B--2---:R-:W-:-:S05]  /*00c0*/  IMAD R7, R4, UR4, R9 ;  /* 0x0000000404077c24 */ /* 0x004fca000f8e0209 */
[----:B---3--:R-:W-:Y:S02]  /*00d0*/  ISETP.GE.AND P1, PT, R7, UR5, PT ;  /* 0x0000000507007c0c */ /* 0x008fe4000bf26270 */
[----:B0-----:R-:W-:-:S05]  /*00e0*/  @!P0 LEA R0, R5, R0, 0x18 ;  /* 0x0000000005008211 */ /* 0x001fca00078ec0ff */
[----:B------:R-:W-:-:S05]  /*00f0*/  @!P0 IMAD R5, R9, 0x4, R0 ;  /* 0x0000000409058824 */ /* 0x000fca00078e0200 */
[----:B----4-:R0:W-:Y:S01]  /*0100*/  @!P0 STS [R5], R2 ;  /* 0x0000000205008388 */ /* 0x0101e20000000800 */
[----:B------:R-:W-:Y:S06]  /*0110*/  BAR.SYNC.DEFER_BLOCKING 0x0 ;  /* 0x0000000000007b1d */ /* 0x000fec0000010000 */
[----:B------:R-:W-:Y:S05]  /*0120*/  @P1 EXIT ;  /* 0x000000000000194d */ /* 0x000fea0003800000 */
[----:B0-----:R-:W0:Y:S01]  /*0130*/  LDC.64 R2, c[0x0][0x380] ;  /* 0x0000e000ff027b82 */ /* 0x001e220000000a00 */
[----:B------:R-:W1:Y:S07]  /*0140*/  LDCU UR4, c[0x0][0x39c] ;  /* 0x00007380ff0477ac */ /* 0x000e6e0008000800 */
[----:B------:R-:W2:Y:S01]  /*0150*/  S2UR UR5, SR_CgaCtaId ;  /* 0x00000000000579c3 */ /* 0x000ea20000008800 */
[----:B------:R-:W-:-:S07]  /*0160*/  IMAD.MOV.U32 R9, RZ, RZ, 0x1 ;  /* 0x00000001ff097424 */ /* 0x000fce00078e00ff */
[----:B------:R-:W3:Y:S01]  /*0170*/  LDC.64 R4, c[0x0][0x388] ;  /* 0x0000e200ff047b82 */ /* 0x000ee20000000a00 */
[----:B0-----:R-:W-:-:S05]  /*0180*/  IMAD.WIDE R2, R7, 0x4, R2 ;  /* 0x0000000407027825 */ /* 0x001fca00078e0202 */
[----:B------:R-:W1:Y:S02]  /*0190*/  LDG.E R7, desc[UR6][R2.64] ;  /* 0x0000000602077981 */ /* 0x000e64000c1e1900 */
[----:B-1----:R-:W-:Y:S01]  /*01a0*/  SHF.R.U32.HI R0, RZ, UR4, R7 ;  /* 0x00000004ff007c19 */ /* 0x002fe20008011607 */
[----:B------:R-:W-:Y:S02]  /*01b0*/  UMOV UR4, 0x400 ;  /* 0x0000040000047882 */ /* 0x000fe40000000000 */
[----:B--2---:R-:W-:Y:S01]  /*01c0*/  ULEA UR4, UR5, UR4, 0x18 ;  /* 0x0000000405047291 */ /* 0x004fe2000f8ec0ff */
[----:B------:R-:W-:-:S04]  /*01d0*/  SHF.L.U32 R0, R0, 0x2, RZ ;  /* 0x0000000200007819 */ /* 0x000fc800000006ff */
[----:B------:R-:W-:-:S05]  /*01e0*/  LOP3.LUT R0, R0, 0x3c, RZ, 0xc0, !PT ;  /* 0x0000003c00007812 */ /* 0x000fca00078ec0ff */
[----:B------:R-:W3:Y:S02]  /*01f0*/  ATOMS.ADD R9, [R0+UR4], R9 ;  /* 0x000000090009798c */ /* 0x000ee40008000004 */
[----:B---3--:R-:W-:-:S05]  /*0200*/  IMAD.WIDE R2, R9, 0x4, R4 ;  /* 0x0000000409027825 */ /* 0x008fca00078e0204 */
[----:B------:R-:W-:Y:S01]  /*0210*/  STG.E desc[UR6][R2.64], R7 ;  /* 0x0000000702007986 */ /* 0x000fe2000c101906 */
[----:B------:R-:W-:Y:S05]  /*0220*/  EXIT ;  /* 0x000000000000794d */ /* 0x000fea0003800000 */
.L_x_0:
[----:B------:R-:W-:-:S00]  /*0230*/  BRA `(.L_x_0) ;  /* 0xfffffffc00fc7947 */ /* 0x000fc0000383ffff */
[----:B------:R-:W-:-:S00]  /*0240*/  NOP ;  /* 0x0000000000007918 */ /* 0x000fc00000000000 */
        /* <DEDUP_REMOVED lines=11> */
.L_x_10:


//--------------------- .text._Z20computeOffsetsKernelPiS_i --------------------------
	.section	.text._Z20computeOffsetsKernelPiS_i,"ax",@progbits
	.align	128
        .global         _Z20computeOffsetsKernelPiS_i
        .type           _Z20computeOffsetsKernelPiS_i,@function
        .size           _Z20computeOffsetsKernelPiS_i,(.L_x_11 - _Z20computeOffsetsKernelPiS_i)
        .other          _Z20computeOffsetsKernelPiS_i,@"STO_CUDA_ENTRY STV_DEFAULT"
_Z20computeOffsetsKernelPiS_i:
.text._Z20computeOffsetsKernelPiS_i:
[----:B------:R-:W-:Y:S01]  /*0000*/  LDC R1, c[0x0][0x37c] ;  /* 0x0000df00ff017b82 */ /* 0x000fe20000000800 */
[----:B------:R-:W0:Y:S02]  /*0010*/  S2R R0, SR_TID.X ;  /* 0x0000000000007919 */ /* 0x000e240000002100 */
[----:B0-----:R-:W-:-:S13]  /*0020*/  ISETP.GT.U32.AND P0, PT, R0, 0xf, PT ;  /* 0x0000000f0000780c */ /* 0x001fda0003f04070 */
[----:B------:R-:W-:Y:S05]  /*0030*/  @P0 EXIT ;  /* 0x000000000000094d */ /* 0x000fea0003800000 */
[----:B------:R-:W-:Y:S01]  /*0040*/  ISETP.NE.AND P0, PT, R0, RZ, PT ;  /* 0x000000ff0000720c */ /* 0x000fe20003f05270 */
[----:B------:R-:W0:Y:S01]  /*0050*/  LDCU.64 UR4, c[0x0][0x358] ;  /* 0x00006b00ff0477ac */ /* 0x000e220008000a00 */
[----:B------:R-:W-:Y:S01]  /*0060*/  BSSY.RECONVERGENT B0, `(.L_x_1) ;  /* 0x0000033000007945 */ /* 0x000fe20003800200 */
[----:B------:R-:W-:-:S10]  /*0070*/  IMAD.MOV.U32 R5, RZ, RZ, RZ ;  /* 0x000000ffff057224 */ /* 0x000fd400078e00ff */
[----:B------:R-:W-:Y:S05]  /*0080*/  @!P0 BRA `(.L_x_2) ;  /* 0x0000000000c08947 */ /* 0x000fea0003800000 */
[----:B------:R-:W-:-:S13]  /*0090*/  ISETP.GE.U32.AND P0, PT, R0, 0x8, PT ;  /* 0x000000080000780c */ /* 0x000fda0003f06070 */
[----:B------:R-:W0:Y:S02]  /*00a0*/  @P0 LDC.64 R2, c[0x0][0x380] ;  /* 0x0000e000ff020b82 */ /* 0x000e240000000a00 */
[----:B0-----:R-:W2:Y:S04]  /*00b0*/  @P0 LDG.E R4, desc[UR4][R2.64] ;  /* 0x0000000402040981 */ /* 0x001ea8000c1e1900 */
[----:B------:R-:W2:Y:S04]  /*00c0*/  @P0 LDG.E R5, desc[UR4][R2.64+0x4] ;  /* 0x0000040402050981 */ /* 0x000ea8000c1e1900 */
[----:B------:R-:W2:Y:S04]  /*00d0*/  @P0 LDG.E R6, desc[UR4][R2.64+0x8] ;  /* 0x0000080402060981 */ /* 0x000ea8000c1e1900 */
[----:B------:R-:W3:Y:S04]  /*00e0*/  @P0 LDG.E R8, desc[UR4][R2.64+0xc] ;  /* 0x00000c0402080981 */ /* 0x000ee8000c1e1900 */
[----:B------:R-:W3:Y:S04]  /*00f0*/  @P0 LDG.E R7, desc[UR4][R2.64+0x10] ;  /* 0x0000100402070981 */ /* 0x000ee8000c1e1900 */
[----:B------:R-:W4:Y:S04]  /*0100*/  @P0 LDG.E R10, desc[UR4][R2.64+0x14] ;  /* 0x00001404020a0981 */ /* 0x000f28000c1e1900 */
[----:B------:R-:W4:Y:S04]  /*0110*/  @P0 LDG.E R9, desc[UR4][R2.64+0x18] ;  /* 0x0000180402090981 */ /* 0x000f28000c1e1900 */
[----:B------:R-:W5:Y:S01]  /*0120*/  @P0 LDG.E R12, desc[UR4][R2.64+0x1c] ;  /* 0x00001c04020c0981 */ /* 0x000f62000c1e1900 */
[----:B--2---:R-:W-:-:S02]  /*0130*/  @P0 IADD3 R5, PT, PT, R6, R5, R4 ;  /* 0x0000000506050210 */ /* 0x004fc40007ffe004 */
[----:B------:R-:W-:-:S04]  /*0140*/  LOP3.LUT R4, R0, 0x7, RZ, 0xc0, !PT ;  /* 0x0000000700047812 */ /* 0x000fc800078ec0ff */
[----:B------:R-:W-:Y:S02]  /*0150*/  ISETP.NE.AND P1, PT, R4, RZ, PT ;  /* 0x000000ff0400720c */ /* 0x000fe40003f25270 */
[----:B---3--:R-:W-:Y:S01]  /*0160*/  @P0 IADD3 R5, PT, PT, R7, R8, R5 ;  /* 0x0000000807050210 */ /* 0x008fe20007ffe005 */
[----:B------:R-:W-:Y:S02]  /*0170*/  IMAD.MOV.U32 R7, RZ, RZ, RZ ;  /* 0x000000ffff077224 */ /* 0x000fe400078e00ff */
[----:B------:R-:W-:Y:S01]  /*0180*/  @P0 IMAD.MOV.U32 R7, RZ, RZ, 0x8 ;  /* 0x00000008ff070424 */ /* 0x000fe200078e00ff */
[----:B----4-:R-:W-:Y:S01]  /*0190*/  @P0 IADD3 R9, PT, PT, R9, R10, R5 ;  /* 0x0000000a09090210 */ /* 0x010fe20007ffe005 */
[----:B------:R-:W-:-:S04]  /*01a0*/  IMAD.MOV.U32 R5, RZ, RZ, RZ ;  /* 0x000000ffff057224 */ /* 0x000fc800078e00ff */
[----:B-----5:R-:W-:Y:S02]  /*01b0*/  @P0 IMAD.IADD R5, R9, 0x1, R12 ;  /* 0x0000000109050824 */ /* 0x020fe400078e020c */
[----:B------:R-:W-:Y:S05]  /*01c0*/  @!P1 BRA `(.L_x_2) ;  /* 0x0000000000709947 */ /* 0x000fea0003800000 */
[----:B------:R-:W-:Y:S01]  /*01d0*/  ISETP.GE.U32.AND P0, PT, R4, 0x4, PT ;  /* 0x000000040400780c */ /* 0x000fe20003f06070 */
[----:B------:R-:W-:Y:S01]  /*01e0*/  BSSY.RECONVERGENT B1, `(.L_x_3) ;  /* 0x000000d000017945 */ /* 0x000fe20003800200 */
[----:B------:R-:W-:-:S04]  /*01f0*/  LOP3.LUT R6, R0, 0x3, RZ, 0xc0, !PT ;  /* 0x0000000300067812 */ /* 0x000fc800078ec0ff */
[----:B------:R-:W-:-:S07]  /*0200*/  ISETP.NE.AND P1, PT, R6, RZ, PT ;  /* 0x000000ff0600720c */ /* 0x000fce0003f25270 */
[----:B------:R-:W-:Y:S06]  /*0210*/  @!P0 BRA `(.L_x_4) ;  /* 0x0000000000248947 */ /* 0x000fec0003800000 */
[----:B------:R-:W0:Y:S02]  /*0220*/  LDC.64 R2, c[0x0][0x380] ;  /* 0x0000e000ff027b82 */ /* 0x000e240000000a00 */
[----:B0-----:R-:W-:-:S05]  /*0230*/  IMAD.WIDE.U32 R2, R7, 0x4, R2 ;  /* 0x0000000407027825 */ /* 0x001fca00078e0002 */
[----:B------:R-:W2:Y:S04]  /*0240*/  LDG.E R4, desc[UR4][R2.64] ;  /* 0x0000000402047981 */ /* 0x000ea8000c1e1900 */
[----:B------:R-:W2:Y:S04]  /*0250*/  LDG.E R8, desc[UR4][R2.64+0x4] ;  /* 0x0000040402087981 */ /* 0x000ea8000c1e1900 */
[----:B------:R-:W3:Y:S04]  /*0260*/  LDG.E R9, desc[UR4][R2.64+0x8] ;  /* 0x0000080402097981 */ /* 0x000ee8000c1e1900 */
[----:B------:R-:W3:Y:S01]  /*0270*/  LDG.E R10, desc[UR4][R2.64+0xc] ;  /* 0x00000c04020a7981 */ /* 0x000ee2000c1e1900 */
[----:B------:R-:W-:Y:S01]  /*0280*/  VIADD R7, R7, 0x4 ;  /* 0x0000000407077836 */ /* 0x000fe20000000000 */
[----:B--2---:R-:W-:-:S04]  /*0290*/  IADD3 R4, PT, PT, R8, R4, R5 ;  /* 0x0000000408047210 */ /* 0x004fc80007ffe005 */
[----:B---3--:R-:W-:-:S07]  /*02a0*/  IADD3 R5, PT, PT, R10, R9, R4 ;  /* 0x000000090a057210 */ /* 0x008fce0007ffe004 */
.L_x_4:
[----:B------:R-:W-:Y:S05]  /*02b0*/  BSYNC.RECONVERGENT B1 ;  /* 0x0000000000017941 */ /* 0x000fea0003800200 */
.L_x_3:
[----:B------:R-:W-:Y:S05]  /*02c0*/  @!P1 BRA `(.L_x_2) ;  /* 0x0000000000309947 */ /* 0x000fea0003800000 */
[----:B------:R-:W0:Y:S01]  /*02d0*/  LDC.64 R2, c[0x0][0x380] ;  /* 0x0000e000ff027b82 */ /* 0x000e220000000a00 */
[----:B------:R-:W-:Y:S02]  /*02e0*/  IMAD.MOV R6, RZ, RZ, -R6 ;  /* 0x000000ffff067224 */ /* 0x000fe400078e0a06 */
[----:B0-----:R-:W-:-:S04]  /*02f0*/  IMAD.WIDE.U32 R2, R7, 0x4, R2 ;  /* 0x0000000407027825 */ /* 0x001fc800078e0002 */
[----:B------:R-:W-:-:S07]  /*0300*/  IMAD.MOV.U32 R4, RZ, RZ, R2 ;  /* 0x000000ffff047224 */ /* 0x000fce00078e0002 */
.L_x_5:
[----:B------:R-:W-:-:S06]  /*0310*/  IMAD.MOV.U32 R2, RZ, RZ, R4 ;  /* 0x000000ffff027224 */ /* 0x000fcc00078e0004 */
[----:B------:R0:W2:Y:S01]  /*0320*/  LDG.E R2, desc[UR4][R2.64] ;  /* 0x0000000402027981 */ /* 0x0000a2000c1e1900 */
[----:B------:R-:W-:Y:S01]  /*0330*/  VIADD R6, R6, 0x1 ;  /* 0x0000000106067836 */ /* 0x000fe20000000000 */
[----:B------:R-:W-:-:S04]  /*0340*/  IADD3 R4, P1, PT, R4, 0x4, RZ ;  /* 0x0000000404047810 */ /* 0x000fc80007f3e0ff */
[----:B------:R-:W-:Y:S01]  /*0350*/  ISETP.NE.AND P0, PT, R6, RZ, PT ;  /* 0x000000ff0600720c */ /* 0x000fe20003f05270 */
[----:B0-----:R-:W-:Y:S02]  /*0360*/  IMAD.X R3, RZ, RZ, R3, P1 ;  /* 0x000000ffff037224 */ /* 0x001fe400008e0603 */
[----:B--2---:R-:W-:-:S10]  /*0370*/  IMAD.IADD R5, R2, 0x1, R5 ;  /* 0x0000000102057824 */ /* 0x004fd400078e0205 */
[----:B------:R-:W-:Y:S05]  /*0380*/  @P0 BRA `(.L_x_5) ;  /* 0xfffffffc00e00947 */ /* 0x000fea000383ffff */
.L_x_2:
[----:B0-----:R-:W-:Y:S05]  /*0390*/  BSYNC.RECONVERGENT B0 ;  /* 0x0000000000007941 */ /* 0x001fea0003800200 */
.L_x_1:
[----:B------:R-:W0:Y:S02]  /*03a0*/  LDC.64 R2, c[0x0][0x388] ;  /* 0x0000e200ff027b82 */ /* 0x000e240000000a00 */
[----:B0-----:R-:W-:-:S05]  /*03b0*/  IMAD.WIDE.U32 R2, R0, 0x4, R2 ;  /* 0x0000000400027825 */ /* 0x001fca00078e0002 */
[----:B------:R-:W-:Y:S01]  /*03c0*/  STG.E desc[UR4][R2.64], R5 ;  /* 0x0000000502007986 */ /* 0x000fe2000c101904 */
[----:B------:R-:W-:Y:S05]  /*03d0*/  EXIT ;  /* 0x000000000000794d */ /* 0x000fea0003800000 */
.L_x_6:
        /* <DEDUP_REMOVED lines=10> */
.L_x_11:


//--------------------- .text._Z15histogramKernelPKjPiii --------------------------
	.section	.text._Z15histogramKernelPKjPiii,"ax",@progbits
	.align	128
        .global         _Z15histogramKernelPKjPiii
        .type           _Z15histogramKernelPKjPiii,@function
        .size           _Z15histogramKernelPKjPiii,(.L_x_12 - _Z15histogramKernelPKjPiii)
        .other          _Z15histogramKernelPKjPiii,@"STO_CUDA_ENTRY STV_DEFAULT"
_Z15histogramKernelPKjPiii:
.text._Z15histogramKernelPKjPiii:
[----:B------:R-:W-:Y:S01]  /*0000*/  LDC R1, c[0x0][0x37c] ;  /* 0x0000df00ff017b82 */ /* 0x000fe20000000800 */
[----:B------:R-:W0:Y:S07]  /*0010*/  S2R R7, SR_TID.X ;  /* 0x0000000000077919 */ /* 0x000e2e0000002100 */
[----:B------:R-:W1:Y:S01]  /*0020*/  S2UR UR6, SR_CTAID.X ;  /* 0x00000000000679c3 */ /* 0x000e620000002500 */
[----:B------:R-:W2:Y:S01]  /*0030*/  LDCU UR7, c[0x0][0x390] ;  /* 0x00007200ff0777ac */ /* 0x000ea20008000800 */
[----:B------:R-:W-:Y:S01]  /*0040*/  BSSY.RECONVERGENT B0, `(.L_x_7) ;  /* 0x0000015000007945 */ /* 0x000fe20003800200 */
[----:B------:R-:W-:-:S05]  /*0050*/  UMOV UR4, 0x400 ;  /* 0x0000040000047882 */ /* 0x000fca0000000000 */
[----:B------:R-:W1:Y:S08]  /*0060*/  LDC R0, c[0x0][0x360] ;  /* 0x0000d800ff007b82 */ /* 0x000e700000000800 */
[----:B------:R-:W3:Y:S01]  /*0070*/  S2UR UR5, SR_CgaCtaId ;  /* 0x00000000000579c3 */ /* 0x000ee20000008800 */
[----:B0-----:R-:W-:Y:S01]  /*0080*/  ISETP.GT.U32.AND P0, PT, R7, 0xf, PT ;  /* 0x0000000f0700780c */ /* 0x001fe20003f04070 */
[----:B-1----:R-:W-:-:S05]  /*0090*/  IMAD R5, R0, UR6, R7 ;  /* 0x0000000600057c24 */ /* 0x002fca000f8e0207 */
[----:B--2---:R-:W-:Y:S01]  /*00a0*/  ISETP.GE.AND P1, PT, R5, UR7, PT ;  /* 0x0000000705007c0c */ /* 0x004fe2000bf26270 */
[----:B------:R-:W0:Y:S01]  /*00b0*/  LDCU.64 UR6, c[0x0][0x358] ;  /* 0x00006b00ff0677ac */ /* 0x000e220008000a00 */
[----:B---3--:R-:W-:-:S06]  /*00c0*/  ULEA UR4, UR5, UR4, 0x18 ;  /* 0x0000000405047291 */ /* 0x008fcc000f8ec0ff */
[----:B------:R-:W-:-:S05]  /*00d0*/  LEA R0, R7, UR4, 0x2 ;  /* 0x0000000407007c11 */ /* 0x000fca000f8e10ff */
[----:B------:R1:W-:Y:S01]  /*00e0*/  @!P0 STS [R0], RZ ;  /* 0x000000ff00008388 */ /* 0x0003e20000000800 */
[----:B------:R-:W-:Y:S06]  /*00f0*/  BAR.SYNC.DEFER_BLOCKING 0x0 ;  /* 0x0000000000007b1d */ /* 0x000fec0000010000 */
[----:B------:R-:W-:Y:S05]  /*0100*/  @P1 BRA `(.L_x_8) ;  /* 0x0000000000201947 */ /* 0x000fea0003800000 */
[----:B------:R-:W2:Y:S01]  /*0110*/  LDC.64 R2, c[0x0][0x380] ;  /* 0x0000e000ff027b82 */ /* 0x000ea20000000a00 */
[----:B------:R-:W3:Y:S01]  /*0120*/  LDCU UR5, c[0x0][0x394] ;  /* 0x00007280ff0577ac */ /* 0x000ee20008000800 */
[----:B--2---:R-:W-:-:S06]  /*0130*/  IMAD.WIDE R2, R5, 0x4, R2 ;  /* 0x0000000405027825 */ /* 0x004fcc00078e0202 */
[----:B0-----:R-:W3:Y:S02]  /*0140*/  LDG.E R2, desc[UR6][R2.64] ;  /* 0x0000000602027981 */ /* 0x001ee4000c1e1900 */
[----:B---3--:R-:W-:-:S05]  /*0150*/  SHF.R.U32.HI R4, RZ, UR5, R2 ;  /* 0x00000005ff047c19 */ /* 0x008fca0008011602 */
[----:B------:R-:W-:-:S05]  /*0160*/  IMAD.SHL.U32 R4, R4, 0x4, RZ ;  /* 0x0000000404047824 */ /* 0x000fca00078e00ff */
[----:B------:R-:W-:-:S05]  /*0170*/  LOP3.LUT R4, R4, 0x3c, RZ, 0xc0, !PT ;  /* 0x0000003c04047812 */ /* 0x000fca00078ec0ff */
[----:B------:R2:W-:Y:S02]  /*0180*/  ATOMS.POPC.INC.32 RZ, [R4+UR4] ;  /* 0x0000000004ff7f8c */ /* 0x0005e4000d800004 */
.L_x_8:
[----:B0-----:R-:W-:Y:S05]  /*0190*/  BSYNC.RECONVERGENT B0 ;  /* 0x0000000000007941 */ /* 0x001fea0003800200 */
.L_x_7:
[----:B------:R-:W-:Y:S06]  /*01a0*/  BAR.SYNC.DEFER_BLOCKING 0x0 ;  /* 0x0000000000007b1d */ /* 0x000fec0000010000 */
[----:B------:R-:W-:Y:S05]  /*01b0*/  @P0 EXIT ;  /* 0x000000000000094d */ /* 0x000fea0003800000 */
[----:B------:R-:W0:Y:S02]  /*01c0*/  LDS R5, [R0] ;  /* 0x0000000000057984 */ /* 0x000e240000000800 */
[----:B0-----:R-:W-:-:S13]  /*01d0*/  ISETP.GE.AND P0, PT, R5, 0x1, PT ;  /* 0x000000010500780c */ /* 0x001fda0003f06270 */
[----:B------:R-:W-:Y:S05]  /*01e0*/  @!P0 EXIT ;  /* 0x000000000000894d */ /* 0x000fea0003800000 */
[----:B------:R-:W0:Y:S02]  /*01f0*/  LDC.64 R2, c[0x0][0x388] ;  /* 0x0000e200ff027b82 */ /* 0x000e240000000a00 */
[----:B0-----:R-:W-:-:S05]  /*0200*/  IMAD.WIDE.U32 R2, R7, 0x4, R2 ;  /* 0x0000000407027825 */ /* 0x001fca00078e0002 */
[----:B------:R-:W-:Y:S01]  /*0210*/  REDG.E.ADD.STRONG.GPU desc[UR6][R2.64], R5 ;  /* 0x000000050200798e */ /* 0x000fe2000c12e106 */
[----:B------:R-:W-:Y:S05]  /*0220*/  EXIT ;  /* 0x000000000000794d */ /* 0x000fea0003800000 */
.L_x_9:
        /* <DEDUP_REMOVED lines=13> */
.L_x_12:


//--------------------- .nv.shared._Z13scatterKernelPKjPjPiii --------------------------
	.section	.nv.shared._Z13scatterKernelPKjPjPiii,"aw",@nobits
	.sectionflags	@""
	.align	16
	.zero		1024


//--------------------- .nv.shared.reserved.0     --------------------------
	.section	.nv.shared.reserved.0,"aw",@nobits
	.weak		__nv_reservedSMEM_offset_0_alias
	.size		__nv_reservedSMEM_offset_0_alias, 0, 64
	.other		__nv_reservedSMEM_offset_0_alias,@"STO_CUDA_RESERVED_SHARED STV_DEFAULT"
__nv_reservedSMEM_offset_0_alias:
	.zero		0
	.zero		64


//--------------------- .nv.shared._Z20computeOffsetsKernelPiS_i --------------------------
	.section	.nv.shared._Z20computeOffsetsKernelPiS_i,"aw",@nobits
	.sectionflags	@""
	.align	16
	.zero		1024


//--------------------- .nv.shared._Z15histogramKernelPKjPiii --------------------------
	.section	.nv.shared._Z15histogramKernelPKjPiii,"aw",@nobits
	.sectionflags	@""
	.align	16
	.zero		1024


//--------------------- .nv.constant0._Z13scatterKernelPKjPjPiii --------------------------
	.section	.nv.constant0._Z13scatterKernelPKjPjPiii,"a",@progbits
	.sectionflags	@""
	.align	4
.nv.constant0._Z13scatterKernelPKjPjPiii:
	.zero		928


//--------------------- .nv.constant0._Z20computeOffsetsKernelPiS_i --------------------------
	.section	.nv.constant0._Z20computeOffsetsKernelPiS_i,"a",@progbits
	.sectionflags	@""
	.align	4
.nv.constant0._Z20computeOffsetsKernelPiS_i:
	.zero		916


//--------------------- .nv.constant0._Z15histogramKernelPKjPiii --------------------------
	.section	.nv.constant0._Z15histogramKernelPKjPiii,"a",@progbits
	.sectionflags	@""
	.align	4
.nv.constant0._Z15histogramKernelPKjPiii:
	.zero		920


//--------------------- SYMBOLS --------------------------

	.type		.nv.reservedSmem.offset0,@object
	.size		.nv.reservedSmem.offset0,0x4
	.type		.nv.reservedSmem.cap,@object
	.size		.nv.reservedSmem.cap,0x4
